	.headerflags	@"EF_CUDA_TEXMODE_UNIFIED EF_CUDA_64BIT_ADDRESS EF_CUDA_ACCELERATORS EF_CUDA_SM90 EF_CUDA_VIRTUAL_SM(EF_CUDA_SM90)"
	.elftype	@"ET_EXEC"


//--------------------- .nv.info                  --------------------------
	.section	.nv.info,"",@"SHT_CUDA_INFO"
	.align	4


	//----- nvinfo : EIATTR_REGCOUNT
	.align		4
        /*0000*/ 	.byte	0x04, 0x2f
        /*0002*/ 	.short	(.L_3 - .L_2)
	.align		4
.L_2:
        /*0004*/ 	.word	index@(triton_poi_fused__native_batch_norm_legit_no_training_cat_relu_60)
        /*0008*/ 	.word	0x00000017


	//----- nvinfo : EIATTR_MIN_STACK_SIZE
	.align		4
.L_3:
        /*000c*/ 	.byte	0x04, 0x12
        /*000e*/ 	.short	(.L_5 - .L_4)
	.align		4
.L_4:
        /*0010*/ 	.word	index@(triton_poi_fused__native_batch_norm_legit_no_training_cat_relu_60)
        /*0014*/ 	.word	0x00000000


	//----- nvinfo : EIATTR_FRAME_SIZE
	.align		4
.L_5:
        /*0018*/ 	.byte	0x04, 0x11
        /*001a*/ 	.short	(.L_7 - .L_6)
	.align		4
.L_6:
        /*001c*/ 	.word	index@(triton_poi_fused__native_batch_norm_legit_no_training_cat_relu_60)
        /*0020*/ 	.word	0x00000000


	//----- nvinfo : EIATTR_MIN_STACK_SIZE
	.align		4
.L_7:
        /*0024*/ 	.byte	0x04, 0x12
        /*0026*/ 	.short	(.L_9 - .L_8)
	.align		4
.L_8:
        /*0028*/ 	.word	index@(triton_poi_fused__native_batch_norm_legit_no_training_cat_relu_60)
        /*002c*/ 	.word	0x00000000
.L_9:


//--------------------- .nv.info.triton_poi_fused__native_batch_norm_legit_no_training_cat_relu_60 --------------------------
	.section	.nv.info.triton_poi_fused__native_batch_norm_legit_no_training_cat_relu_60,"",@"SHT_CUDA_INFO"
	.sectionflags	@""
	.align	4


	//----- nvinfo : EIATTR_CUDA_API_VERSION
	.align		4
        /*0000*/ 	.byte	0x04, 0x37
        /*0002*/ 	.short	(.L_11 - .L_10)
.L_10:
        /*0004*/ 	.word	0x0000007c


	//----- nvinfo : EIATTR_KPARAM_INFO
	.align		4
.L_11:
        /*0008*/ 	.byte	0x04, 0x17
        /*000a*/ 	.short	(.L_13 - .L_12)
.L_12:
        /*000c*/ 	.word	0x00000000
        /*0010*/ 	.short	0x0008
        /*0012*/ 	.short	0x0040
        /*0014*/ 	.byte	0x00, 0xf0, 0x11, 0x00


	//----- nvinfo : EIATTR_KPARAM_INFO
	.align		4
.L_13:
        /*0018*/ 	.byte	0x04, 0x17
        /*001a*/ 	.short	(.L_15 - .L_14)
.L_14:
        /*001c*/ 	.word	0x00000000
        /*0020*/ 	.short	0x0007
        /*0022*/ 	.short	0x0038
        /*0024*/ 	.byte	0x00, 0xf4, 0x21, 0x00


	//----- nvinfo : EIATTR_KPARAM_INFO
	.align		4
.L_15:
        /*0028*/ 	.byte	0x04, 0x17
        /*002a*/ 	.short	(.L_17 - .L_16)
.L_16:
        /*002c*/ 	.word	0x00000000
        /*0030*/ 	.short	0x0006
        /*0032*/ 	.short	0x0030
        /*0034*/ 	.byte	0x00, 0xf4, 0x21, 0x00


	//----- nvinfo : EIATTR_KPARAM_INFO
	.align		4
.L_17:
        /*0038*/ 	.byte	0x04, 0x17
        /*003a*/ 	.short	(.L_19 - .L_18)
.L_18:
        /*003c*/ 	.word	0x00000000
        /*0040*/ 	.short	0x0005
        /*0042*/ 	.short	0x0028
        /*0044*/ 	.byte	0x00, 0xf4, 0x21, 0x00


	//----- nvinfo : EIATTR_KPARAM_INFO
	.align		4
.L_19:
        /*0048*/ 	.byte	0x04, 0x17
        /*004a*/ 	.short	(.L_21 - .L_20)
.L_20:
        /*004c*/ 	.word	0x00000000
        /*0050*/ 	.short	0x0004
        /*0052*/ 	.short	0x0020
        /*0054*/ 	.byte	0x00, 0xf4, 0x21, 0x00


	//----- nvinfo : EIATTR_KPARAM_INFO
	.align		4
.L_21:
        /*0058*/ 	.byte	0x04, 0x17
        /*005a*/ 	.short	(.L_23 - .L_22)
.L_22:
        /*005c*/ 	.word	0x00000000
        /*0060*/ 	.short	0x0003
        /*0062*/ 	.short	0x0018
        /*0064*/ 	.byte	0x00, 0xf4, 0x21, 0x00


	//----- nvinfo : EIATTR_KPARAM_INFO
	.align		4
.L_23:
        /*0068*/ 	.byte	0x04, 0x17
        /*006a*/ 	.short	(.L_25 - .L_24)
.L_24:
        /*006c*/ 	.word	0x00000000
        /*0070*/ 	.short	0x0002
        /*0072*/ 	.short	0x0010
        /*0074*/ 	.byte	0x00, 0xf4, 0x21, 0x00


	//----- nvinfo : EIATTR_KPARAM_INFO
	.align		4
.L_25:
        /*0078*/ 	.byte	0x04, 0x17
        /*007a*/ 	.short	(.L_27 - .L_26)
.L_26:
        /*007c*/ 	.word	0x00000000
        /*0080*/ 	.short	0x0001
        /*0082*/ 	.short	0x0008
        /*0084*/ 	.byte	0x00, 0xf4, 0x21, 0x00


	//----- nvinfo : EIATTR_KPARAM_INFO
	.align		4
.L_27:
        /*0088*/ 	.byte	0x04, 0x17
        /*008a*/ 	.short	(.L_29 - .L_28)
.L_28:
        /*008c*/ 	.word	0x00000000
        /*0090*/ 	.short	0x0000
        /*0092*/ 	.short	0x0000
        /*0094*/ 	.byte	0x00, 0xf4, 0x21, 0x00


	//----- nvinfo : EIATTR_SPARSE_MMA_MASK
	.align		4
.L_29:
        /*0098*/ 	.byte	0x03, 0x50
        /*009a*/ 	.short	0x0000


	//----- nvinfo : EIATTR_MAXREG_COUNT
	.align		4
        /*009c*/ 	.byte	0x03, 0x1b
        /*009e*/ 	.short	0x00ff


	//----- nvinfo : EIATTR_EXIT_INSTR_OFFSETS
	.align		4
        /*00a0*/ 	.byte	0x04, 0x1c
        /*00a2*/ 	.short	(.L_31 - .L_30)


	//   ....[0]....
.L_30:
        /*00a4*/ 	.word	0x000004d0


	//   ....[1]....
        /*00a8*/ 	.word	0x000004f0


	//----- nvinfo : EIATTR_REQNTID
	.align		4
.L_31:
        /*00ac*/ 	.byte	0x04, 0x10
        /*00ae*/ 	.short	(.L_33 - .L_32)
.L_32:
        /*00b0*/ 	.word	0x00000080
        /*00b4*/ 	.word	0x00000001
        /*00b8*/ 	.word	0x00000001


	//----- nvinfo : EIATTR_CBANK_PARAM_SIZE
	.align		4
.L_33:
        /*00bc*/ 	.byte	0x03, 0x19
        /*00be*/ 	.short	0x0044


	//----- nvinfo : EIATTR_PARAM_CBANK
	.align		4
        /*00c0*/ 	.byte	0x04, 0x0a
        /*00c2*/ 	.short	(.L_35 - .L_34)
	.align		4
.L_34:
        /*00c4*/ 	.word	index@(.nv.constant0.triton_poi_fused__native_batch_norm_legit_no_training_cat_relu_60)
        /*00c8*/ 	.short	0x0210
        /*00ca*/ 	.short	0x0044


	//----- nvinfo : EIATTR_SW_WAR
	.align		4
.L_35:
        /*00cc*/ 	.byte	0x04, 0x36
        /*00ce*/ 	.short	(.L_37 - .L_36)
.L_36:
        /*00d0*/ 	.word	0x00000008
.L_37:


//--------------------- .nv.callgraph             --------------------------
	.section	.nv.callgraph,"",@"SHT_CUDA_CALLGRAPH"
	.align	4
	.sectionentsize	8
	.align		4
        /*0000*/ 	.word	0x00000000
	.align		4
        /*0004*/ 	.word	0xffffffff
	.align		4
        /*0008*/ 	.word	0x00000000
	.align		4
        /*000c*/ 	.word	0xfffffffe
	.align		4
        /*0010*/ 	.word	0x00000000
	.align		4
        /*0014*/ 	.word	0xfffffffd
	.align		4
        /*0018*/ 	.word	0x00000000
	.align		4
        /*001c*/ 	.word	0xfffffffc


//--------------------- .nv.constant4             --------------------------
	.section	.nv.constant4,"a",@progbits
	.align	8
	.align		8
.nv.constant4:
        /*0000*/ 	.dword	_$_str
	.align		8
        /*0008*/ 	.dword	_$_str_$_2


//--------------------- .text.triton_poi_fused__native_batch_norm_legit_no_training_cat_relu_60 --------------------------
	.section	.text.triton_poi_fused__native_batch_norm_legit_no_training_cat_relu_60,"ax",@progbits
	.align	128
        .global         triton_poi_fused__native_batch_norm_legit_no_training_cat_relu_60
        .type           triton_poi_fused__native_batch_norm_legit_no_training_cat_relu_60,@function
        .size           triton_poi_fused__native_batch_norm_legit_no_training_cat_relu_60,(.L_x_1 - triton_poi_fused__native_batch_norm_legit_no_training_cat_relu_60)
        .other          triton_poi_fused__native_batch_norm_legit_no_training_cat_relu_60,@"STO_CUDA_ENTRY STV_DEFAULT"
triton_poi_fused__native_batch_norm_legit_no_training_cat_relu_60:
.text.triton_poi_fused__native_batch_norm_legit_no_training_cat_relu_60:
[----:B------:R-:W0:Y:S01]  /*0000*/  LDC R1, c[0x0][0x28] ;  /* 0x00000a00ff017b82 */ /* 0x000e220000000800 */
[----:B------:R-:W1:Y:S07]  /*0010*/  S2R R0, SR_TID.X ;  /* 0x0000000000007919 */ /* 0x000e6e0000002100 */
[----:B------:R-:W2:Y:S01]  /*0020*/  LDC.64 R12, c[0x0][0x228] ;  /* 0x00008a00ff0c7b82 */ /* 0x000ea20000000a00 */
[----:B------:R-:W-:Y:S01]  /*0030*/  ULDC.64 UR4, c[0x0][0x208] ;  /* 0x0000820000047ab9 */ /* 0x000fe20000000a00 */
[----:B------:R-:W-:Y:S01]  /*0040*/  ULDC.64 UR6, c[0x0][0x218] ;  /* 0x0000860000067ab9 */ /* 0x000fe20000000a00 */
[----:B------:R-:W3:Y:S05]  /*0050*/  S2R R3, SR_CTAID.X ;  /* 0x0000000000037919 */ /* 0x000eea0000002500 */
[----:B------:R-:W4:Y:S08]  /*0060*/  LDC.64 R10, c[0x0][0x210] ;  /* 0x00008400ff0a7b82 */ /* 0x000f300000000a00 */
[----:B------:R-:W5:Y:S01]  /*0070*/  LDC.64 R8, c[0x0][0x230] ;  /* 0x00008c00ff087b82 */ /* 0x000f620000000a00 */
[----:B-1----:R-:W-:-:S05]  /*0080*/  LOP3.LUT R0, R0, 0x7f, RZ, 0xc0, !PT ;  /* 0x0000007f00007812 */ /* 0x002fca00078ec0ff */
[----:B---3--:R-:W-:-:S05]  /*0090*/  IMAD R0, R3, 0x80, R0 ;  /* 0x0000008003007824 */ /* 0x008fca00078e0200 */
[----:B------:R-:W-:Y:S02]  /*00a0*/  SHF.R.S32.HI R3, RZ, 0x1f, R0 ;  /* 0x0000001fff037819 */ /* 0x000fe40000011400 */
[----:B------:R-:W-:Y:S02]  /*00b0*/  ISETP.GE.AND P0, PT, R0, 0x1310, PT ;  /* 0x000013100000780c */ /* 0x000fe40003f06270 */
[----:B------:R-:W-:-:S04]  /*00c0*/  LEA.HI R4, R3, R0, RZ, 0x2 ;  /* 0x0000000003047211 */ /* 0x000fc800078f10ff */
[----:B------:R-:W-:-:S05]  /*00d0*/  SHF.R.S32.HI R3, RZ, 0x2, R4 ;  /* 0x00000002ff037819 */ /* 0x000fca0000011404 */
[----:B------:R-:W-:-:S05]  /*00e0*/  IMAD.HI R2, R3, 0x6b6fa1ff, RZ ;  /* 0x6b6fa1ff03027827 */ /* 0x000fca00078e02ff */
[----:B------:R-:W-:-:S04]  /*00f0*/  SHF.R.U32.HI R5, RZ, 0x1f, R2 ;  /* 0x0000001fff057819 */ /* 0x000fc80000011602 */
[----:B------:R-:W-:-:S05]  /*0100*/  LEA.HI.SX32 R2, R2, R5, 0x19 ;  /* 0x0000000502027211 */ /* 0x000fca00078fcaff */
[----:B------:R-:W-:Y:S02]  /*0110*/  IMAD R3, R2, -0x131, R3 ;  /* 0xfffffecf02037824 */ /* 0x000fe400078e0203 */
[----:B------:R-:W-:Y:S02]  /*0120*/  IMAD.MOV.U32 R2, RZ, RZ, RZ ;  /* 0x000000ffff027224 */ /* 0x000fe400078e00ff */
[----:B--2---:R-:W-:-:S05]  /*0130*/  IMAD.WIDE R12, R3, 0x4, R12 ;  /* 0x00000004030c7825 */ /* 0x004fca00078e020c */
[----:B------:R1:W2:Y:S01]  /*0140*/  @!P0 LDG.E.EL R2, desc[UR4][R12.64] ;  /* 0x000000040c028981 */ /* 0x0002a2000c2e1900 */
[----:B------:R-:W-:Y:S01]  /*0150*/  IMAD.HI R5, R0, 0x6b6fa1ff, RZ ;  /* 0x6b6fa1ff00057827 */ /* 0x000fe200078e02ff */
[----:B------:R-:W-:Y:S02]  /*0160*/  LOP3.LUT R15, R4, 0xfffffffc, RZ, 0xc0, !PT ;  /* 0xfffffffc040f7812 */ /* 0x000fe400078ec0ff */
[C---:B------:R-:W-:Y:S01]  /*0170*/  ISETP.GE.AND P1, PT, R3.reuse, 0x125, PT ;  /* 0x000001250300780c */ /* 0x040fe20003f26270 */
[----:B------:R-:W-:Y:S01]  /*0180*/  IMAD.SHL.U32 R14, R3, 0x4, RZ ;  /* 0x00000004030e7824 */ /* 0x000fe200078e00ff */
[----:B------:R-:W-:Y:S01]  /*0190*/  SHF.R.U32.HI R6, RZ, 0x1f, R5 ;  /* 0x0000001fff067819 */ /* 0x000fe20000011605 */
[C---:B------:R-:W-:Y:S01]  /*01a0*/  IMAD.IADD R15, R0.reuse, 0x1, -R15 ;  /* 0x00000001000f7824 */ /* 0x040fe200078e0a0f */
[----:B------:R-:W-:Y:S02]  /*01b0*/  ISETP.LT.AND P2, PT, R0, 0x1310, !P1 ;  /* 0x000013100000780c */ /* 0x000fe40004f41270 */
[----:B------:R-:W-:-:S02]  /*01c0*/  LEA.HI.SX32 R17, R5, R6, 0x17 ;  /* 0x0000000605117211 */ /* 0x000fc400078fbaff */
[----:B------:R-:W3:Y:S01]  /*01d0*/  LDC.64 R6, c[0x0][0x220] ;  /* 0x00008800ff067b82 */ /* 0x000ee20000000a00 */
[----:B------:R-:W-:Y:S02]  /*01e0*/  ISETP.GT.AND P3, PT, R3, 0x124, !P0 ;  /* 0x000001240300780c */ /* 0x000fe40004764270 */
[C---:B------:R-:W-:Y:S02]  /*01f0*/  IMAD R16, R17.reuse, 0x30, RZ ;  /* 0x0000003011107824 */ /* 0x040fe400078e02ff */
[----:B-1----:R-:W-:-:S03]  /*0200*/  IMAD R12, R17, -0x4c4, R0 ;  /* 0xfffffb3c110c7824 */ /* 0x002fc600078e0200 */
[----:B------:R-:W1:Y:S01]  /*0210*/  LDC.64 R4, c[0x0][0x238] ;  /* 0x00008e00ff047b82 */ /* 0x000e620000000a00 */
[----:B------:R-:W-:Y:S01]  /*0220*/  IADD3 R19, P4, P5, R14, R15, R16 ;  /* 0x0000000f0e137210 */ /* 0x000fe20007d9e010 */
[----:B------:R-:W-:Y:S01]  /*0230*/  IMAD R17, R17, 0x494, R12 ;  /* 0x0000049411117824 */ /* 0x000fe200078e020c */
[----:B------:R-:W-:Y:S02]  /*0240*/  SHF.R.S32.HI R13, RZ, 0x1f, R16 ;  /* 0x0000001fff0d7819 */ /* 0x000fe40000011410 */
[----:B------:R-:W-:Y:S01]  /*0250*/  SHF.R.S32.HI R15, RZ, 0x1f, R15 ;  /* 0x0000001fff0f7819 */ /* 0x000fe2000001140f */
[----:B----4-:R-:W-:Y:S01]  /*0260*/  IMAD.WIDE R16, R17, 0x4, R10 ;  /* 0x0000000411107825 */ /* 0x010fe200078e020a */
[----:B------:R-:W-:Y:S02]  /*0270*/  SHF.R.S32.HI R14, RZ, 0x1f, R14 ;  /* 0x0000001fff0e7819 */ /* 0x000fe4000001140e */
[----:B------:R-:W-:Y:S02]  /*0280*/  CS2R R10, SRZ ;  /* 0x00000000000a7805 */ /* 0x000fe4000001ff00 */
[----:B------:R-:W-:-:S02]  /*0290*/  IADD3.X R14, R14, R15, R13, P4, P5 ;  /* 0x0000000f0e0e7210 */ /* 0x000fc400027ea40d */
[----:B------:R-:W-:Y:S02]  /*02a0*/  CS2R R12, SRZ ;  /* 0x00000000000c7805 */ /* 0x000fe4000001ff00 */
[----:B------:R-:W-:-:S04]  /*02b0*/  LEA R18, P4, R19, UR6, 0x2 ;  /* 0x0000000613127c11 */ /* 0x000fc8000f8810ff */
[----:B------:R-:W-:Y:S01]  /*02c0*/  LEA.HI.X R19, R19, UR7, R14, 0x2, P4 ;  /* 0x0000000713137c11 */ /* 0x000fe2000a0f140e */
[----:B------:R-:W4:Y:S01]  /*02d0*/  @P2 LDG.E R12, desc[UR4][R16.64] ;  /* 0x00000004100c2981 */ /* 0x000f22000c1e1900 */
[----:B---3--:R-:W-:-:S03]  /*02e0*/  IMAD.WIDE R6, R3, 0x4, R6 ;  /* 0x0000000403067825 */ /* 0x008fc600078e0206 */
[----:B------:R-:W3:Y:S01]  /*02f0*/  @P3 LDG.E R10, desc[UR4][R18.64+-0x1250] ;  /* 0xffedb004120a3981 */ /* 0x000ee2000c1e1900 */
[----:B------:R-:W-:-:S03]  /*0300*/  IMAD.MOV.U32 R20, RZ, RZ, RZ ;  /* 0x000000ffff147224 */ /* 0x000fc600078e00ff */
[----:B------:R1:W3:Y:S01]  /*0310*/  @!P0 LDG.E.EL R11, desc[UR4][R6.64] ;  /* 0x00000004060b8981 */ /* 0x0002e2000c2e1900 */
[----:B-----5:R-:W-:-:S04]  /*0320*/  IMAD.WIDE R8, R3, 0x4, R8 ;  /* 0x0000000403087825 */ /* 0x020fc800078e0208 */
[----:B-1----:R-:W-:Y:S01]  /*0330*/  IMAD.WIDE R14, R3, 0x4, R4 ;  /* 0x00000004030e7825 */ /* 0x002fe200078e0204 */
[----:B------:R-:W5:Y:S01]  /*0340*/  @!P0 LDG.E.EL R13, desc[UR4][R8.64] ;  /* 0x00000004080d8981 */ /* 0x000f62000c2e1900 */
[----:B------:R-:W1:Y:S03]  /*0350*/  LDC.64 R4, c[0x0][0x240] ;  /* 0x00009000ff047b82 */ /* 0x000e660000000a00 */
[----:B------:R-:W5:Y:S01]  /*0360*/  @!P0 LDG.E.EL R20, desc[UR4][R14.64] ;  /* 0x000000040e148981 */ /* 0x000f62000c2e1900 */
[----:B0-----:R-:W-:Y:S02]  /*0370*/  IMAD.MOV.U32 R6, RZ, RZ, 0x3e800000 ;  /* 0x3e800000ff067424 */ /* 0x001fe400078e00ff */
[----:B-1----:R-:W-:-:S04]  /*0380*/  IMAD.WIDE R4, R0, 0x4, R4 ;  /* 0x0000000400047825 */ /* 0x002fc800078e0204 */
[----:B--2---:R-:W-:Y:S02]  /*0390*/  FADD R16, R2, 9.9999997473787516356e-06 ;  /* 0x3727c5ac02107421 */ /* 0x004fe40000000000 */
[----:B------:R-:W0:Y:S02]  /*03a0*/  LDC.64 R2, c[0x0][0x248] ;  /* 0x00009200ff027b82 */ /* 0x000e240000000a00 */
[----:B------:R-:W1:Y:S02]  /*03b0*/  MUFU.SQRT R17, R16 ;  /* 0x0000001000117308 */ /* 0x000e640000002000 */
[C---:B-1----:R-:W-:Y:S02]  /*03c0*/  FSETP.GT.AND P4, PT, R17.reuse, 8.50705917302346158658e+37, PT ;  /* 0x7e8000001100780b */ /* 0x042fe40003f84000 */
[----:B------:R-:W-:Y:S02]  /*03d0*/  FSETP.GEU.AND P5, PT, R17, 1.175494350822287508e-38, PT ;  /* 0x008000001100780b */ /* 0x000fe40003fae000 */
[----:B------:R-:W-:Y:S01]  /*03e0*/  FSEL R6, R6, 1, P4 ;  /* 0x3f80000006067808 */ /* 0x000fe20002000000 */
[----:B0-----:R-:W-:-:S08]  /*03f0*/  IMAD.WIDE R2, R0, 0x4, R2 ;  /* 0x0000000400027825 */ /* 0x001fd000078e0202 */
[----:B------:R-:W-:Y:S02]  /*0400*/  @P4 FMUL R17, R17, 0.25 ;  /* 0x3e80000011114820 */ /* 0x000fe40000400000 */
[----:B------:R-:W-:Y:S02]  /*0410*/  @!P5 FMUL R6, R6, 16777216 ;  /* 0x4b8000000606d820 */ /* 0x000fe40000400000 */
[----:B------:R-:W-:Y:S01]  /*0420*/  @!P5 FMUL R17, R17, 16777216 ;  /* 0x4b8000001111d820 */ /* 0x000fe20000400000 */
[----:B----4-:R-:W-:-:S05]  /*0430*/  SEL R12, R12, RZ, P2 ;  /* 0x000000ff0c0c7207 */ /* 0x010fca0001000000 */
[----:B------:R-:W0:Y:S01]  /*0440*/  MUFU.RCP R17, R17 ;  /* 0x0000001100117308 */ /* 0x000e220000001000 */
[----:B---3--:R-:W-:-:S05]  /*0450*/  @P1 SEL R12, R10, RZ, P3 ;  /* 0x000000ff0a0c1207 */ /* 0x008fca0001800000 */
[----:B------:R-:W-:Y:S01]  /*0460*/  FADD R11, R12, -R11 ;  /* 0x8000000b0c0b7221 */ /* 0x000fe20000000000 */
[----:B------:R1:W-:Y:S01]  /*0470*/  @!P0 STG.E desc[UR4][R4.64], R12 ;  /* 0x0000000c04008986 */ /* 0x0003e2000c101904 */
[----:B0-----:R-:W-:-:S04]  /*0480*/  FMUL R6, R17, R6 ;  /* 0x0000000611067220 */ /* 0x001fc80000400000 */
[----:B------:R-:W-:-:S04]  /*0490*/  FMUL R11, R11, R6 ;  /* 0x000000060b0b7220 */ /* 0x000fc80000400000 */
[----:B-----5:R-:W-:-:S05]  /*04a0*/  FFMA R11, R11, R13, R20 ;  /* 0x0000000d0b0b7223 */ /* 0x020fca0000000014 */
[----:B------:R-:W-:-:S04]  /*04b0*/  FSETP.GEU.AND P1, PT, R11, RZ, PT ;  /* 0x000000ff0b00720b */ /* 0x000fc80003f2e000 */
[----:B------:R-:W-:Y:S01]  /*04c0*/  FSEL R11, R11, RZ, P1 ;  /* 0x000000ff0b0b7208 */ /* 0x000fe20000800000 */
[----:B-1----:R-:W-:Y:S08]  /*04d0*/  @P0 EXIT ;  /* 0x000000000000094d */ /* 0x002ff00003800000 */
[----:B------:R-:W-:Y:S01]  /*04e0*/  STG.E desc[UR4][R2.64], R11 ;  /* 0x0000000b02007986 */ /* 0x000fe2000c101904 */
[----:B------:R-:W-:Y:S05]  /*04f0*/  EXIT ;  /* 0x000000000000794d */ /* 0x000fea0003800000 */
.L_x_0:
[----:B------:R-:W-:-:S00]  /*0500*/  BRA `(.L_x_0) ;  /* 0xfffffffc00fc7947 */ /* 0x000fc0000383ffff */
[----:B------:R-:W-:-:S00]  /*0510*/  NOP ;  /* 0x0000000000007918 */ /* 0x000fc00000000000 */
        /* <DEDUP_REMOVED lines=14> */
.L_x_1:


//--------------------- .nv.global.init           --------------------------
	.section	.nv.global.init,"aw",@progbits
.nv.global.init:
	.type		_$_str,@object
	.size		_$_str,(_$_str_$_2 - _$_str)
_$_str:
        /*0000*/ 	.byte	0x5f, 0x5f, 0x43, 0x55, 0x44, 0x41, 0x5f, 0x46, 0x54, 0x5a, 0x00
	.type		_$_str_$_2,@object
	.size		_$_str_$_2,(.L_1 - _$_str_$_2)
_$_str_$_2:
        /*000b*/ 	.byte	0x5f, 0x5f, 0x43, 0x55, 0x44, 0x41, 0x5f, 0x50, 0x52, 0x45, 0x43, 0x5f, 0x53, 0x51, 0x52, 0x54
        /*001b*/ 	.byte	0x00
.L_1:


//--------------------- .nv.constant0.triton_poi_fused__native_batch_norm_legit_no_training_cat_relu_60 --------------------------
	.section	.nv.constant0.triton_poi_fused__native_batch_norm_legit_no_training_cat_relu_60,"a",@progbits
	.sectionflags	@""
	.align	4
.nv.constant0.triton_poi_fused__native_batch_norm_legit_no_training_cat_relu_60:
	.zero		596
